//
// Generated by NVIDIA NVVM Compiler
//
// Compiler Build ID: CL-36424714
// Cuda compilation tools, release 13.0, V13.0.88
// Based on NVVM 20.0.0
//

.version 9.0
.target sm_100
.address_size 64

	// .globl	_Z16int16_vector_addPsS_S_

.visible .entry _Z16int16_vector_addPsS_S_(
	.param .u64 .ptr .align 1 _Z16int16_vector_addPsS_S__param_0,
	.param .u64 .ptr .align 1 _Z16int16_vector_addPsS_S__param_1,
	.param .u64 .ptr .align 1 _Z16int16_vector_addPsS_S__param_2
)
{
	.reg .b16 	%rs<4>;
	.reg .b32 	%r<2>;
	.reg .b64 	%rd<11>;

	ld.param.u64 	%rd1, [_Z16int16_vector_addPsS_S__param_0];
	ld.param.u64 	%rd2, [_Z16int16_vector_addPsS_S__param_1];
	ld.param.u64 	%rd3, [_Z16int16_vector_addPsS_S__param_2];
	cvta.to.global.u64 	%rd4, %rd3;
	cvta.to.global.u64 	%rd5, %rd2;
	cvta.to.global.u64 	%rd6, %rd1;
	mov.u32 	%r1, %tid.x;
	mul.wide.u32 	%rd7, %r1, 2;
	add.s64 	%rd8, %rd6, %rd7;
	ld.global.u16 	%rs1, [%rd8];
	add.s64 	%rd9, %rd5, %rd7;
	ld.global.u16 	%rs2, [%rd9];
	add.s16 	%rs3, %rs2, %rs1;
	add.s64 	%rd10, %rd4, %rd7;
	st.global.u16 	[%rd10], %rs3;
	ret;

}
	// .globl	_Z16int16_vector_subPsS_S_
.visible .entry _Z16int16_vector_subPsS_S_(
	.param .u64 .ptr .align 1 _Z16int16_vector_subPsS_S__param_0,
	.param .u64 .ptr .align 1 _Z16int16_vector_subPsS_S__param_1,
	.param .u64 .ptr .align 1 _Z16int16_vector_subPsS_S__param_2
)
{
	.reg .b16 	%rs<4>;
	.reg .b32 	%r<2>;
	.reg .b64 	%rd<11>;

	ld.param.u64 	%rd1, [_Z16int16_vector_subPsS_S__param_0];
	ld.param.u64 	%rd2, [_Z16int16_vector_subPsS_S__param_1];
	ld.param.u64 	%rd3, [_Z16int16_vector_subPsS_S__param_2];
	cvta.to.global.u64 	%rd4, %rd3;
	cvta.to.global.u64 	%rd5, %rd2;
	cvta.to.global.u64 	%rd6, %rd1;
	mov.u32 	%r1, %tid.x;
	mul.wide.u32 	%rd7, %r1, 2;
	add.s64 	%rd8, %rd6, %rd7;
	ld.global.u16 	%rs1, [%rd8];
	add.s64 	%rd9, %rd5, %rd7;
	ld.global.u16 	%rs2, [%rd9];
	sub.s16 	%rs3, %rs1, %rs2;
	add.s64 	%rd10, %rd4, %rd7;
	st.global.u16 	[%rd10], %rs3;
	ret;

}
	// .globl	_Z15bf16_vector_mulP13__nv_bfloat16S0_S0_
.visible .entry _Z15bf16_vector_mulP13__nv_bfloat16S0_S0_(
	.param .u64 .ptr .align 1 _Z15bf16_vector_mulP13__nv_bfloat16S0_S0__param_0,
	.param .u64 .ptr .align 1 _Z15bf16_vector_mulP13__nv_bfloat16S0_S0__param_1,
	.param .u64 .ptr .align 1 _Z15bf16_vector_mulP13__nv_bfloat16S0_S0__param_2
)
{
	.reg .b16 	%rs<4>;
	.reg .b32 	%r<2>;
	.reg .b64 	%rd<11>;

	ld.param.u64 	%rd1, [_Z15bf16_vector_mulP13__nv_bfloat16S0_S0__param_0];
	ld.param.u64 	%rd2, [_Z15bf16_vector_mulP13__nv_bfloat16S0_S0__param_1];
	ld.param.u64 	%rd3, [_Z15bf16_vector_mulP13__nv_bfloat16S0_S0__param_2];
	cvta.to.global.u64 	%rd4, %rd3;
	cvta.to.global.u64 	%rd5, %rd2;
	cvta.to.global.u64 	%rd6, %rd1;
	mov.u32 	%r1, %tid.x;
	mul.wide.u32 	%rd7, %r1, 2;
	add.s64 	%rd8, %rd6, %rd7;
	ld.global.u16 	%rs2, [%rd8];
	add.s64 	%rd9, %rd5, %rd7;
	ld.global.u16 	%rs3, [%rd9];
	// begin inline asm
	{ mul.bf16 %rs1,%rs2,%rs3; }

	// end inline asm
	add.s64 	%rd10, %rd4, %rd7;
	st.global.u16 	[%rd10], %rs1;
	ret;

}
	// .globl	_Z8bf16_fmaP13__nv_bfloat16S0_S0_S0_
.visible .entry _Z8bf16_fmaP13__nv_bfloat16S0_S0_S0_(
	.param .u64 .ptr .align 1 _Z8bf16_fmaP13__nv_bfloat16S0_S0_S0__param_0,
	.param .u64 .ptr .align 1 _Z8bf16_fmaP13__nv_bfloat16S0_S0_S0__param_1,
	.param .u64 .ptr .align 1 _Z8bf16_fmaP13__nv_bfloat16S0_S0_S0__param_2,
	.param .u64 .ptr .align 1 _Z8bf16_fmaP13__nv_bfloat16S0_S0_S0__param_3
)
{
	.reg .b16 	%rs<5>;
	.reg .b32 	%r<2>;
	.reg .b64 	%rd<14>;

	ld.param.u64 	%rd1, [_Z8bf16_fmaP13__nv_bfloat16S0_S0_S0__param_0];
	ld.param.u64 	%rd2, [_Z8bf16_fmaP13__nv_bfloat16S0_S0_S0__param_1];
	ld.param.u64 	%rd3, [_Z8bf16_fmaP13__nv_bfloat16S0_S0_S0__param_2];
	ld.param.u64 	%rd4, [_Z8bf16_fmaP13__nv_bfloat16S0_S0_S0__param_3];
	cvta.to.global.u64 	%rd5, %rd4;
	cvta.to.global.u64 	%rd6, %rd3;
	cvta.to.global.u64 	%rd7, %rd2;
	cvta.to.global.u64 	%rd8, %rd1;
	mov.u32 	%r1, %tid.x;
	mul.wide.u32 	%rd9, %r1, 2;
	add.s64 	%rd10, %rd8, %rd9;
	ld.global.u16 	%rs2, [%rd10];
	add.s64 	%rd11, %rd7, %rd9;
	ld.global.u16 	%rs3, [%rd11];
	add.s64 	%rd12, %rd6, %rd9;
	ld.global.u16 	%rs4, [%rd12];
	// begin inline asm
	{fma.rn.bf16 %rs1,%rs2,%rs3,%rs4;
}
	// end inline asm
	add.s64 	%rd13, %rd5, %rd9;
	st.global.u16 	[%rd13], %rs1;
	ret;

}
	// .globl	_Z10int16_reluPsS_
.visible .entry _Z10int16_reluPsS_(
	.param .u64 .ptr .align 1 _Z10int16_reluPsS__param_0,
	.param .u64 .ptr .align 1 _Z10int16_reluPsS__param_1
)
{
	.reg .b16 	%rs<3>;
	.reg .b32 	%r<2>;
	.reg .b64 	%rd<8>;

	ld.param.u64 	%rd1, [_Z10int16_reluPsS__param_0];
	ld.param.u64 	%rd2, [_Z10int16_reluPsS__param_1];
	cvta.to.global.u64 	%rd3, %rd1;
	mov.u32 	%r1, %tid.x;
	mul.wide.u32 	%rd4, %r1, 2;
	add.s64 	%rd5, %rd3, %rd4;
	ld.global.u16 	%rs1, [%rd5];
	max.s16 	%rs2, %rs1, 0;
	cvta.to.global.u64 	%rd6, %rd2;
	add.s64 	%rd7, %rd6, %rd4;
	st.global.u16 	[%rd7], %rs2;
	ret;

}


// ===== COMPILED SASS (sm_100) =====

	.target	sm_100

	.elftype	@"ET_EXEC"


//--------------------- .note.nv.tkinfo           --------------------------
	.section	.note.nv.tkinfo,"",@"SHT_NOTE"
	.sectionflags	@"SHF_NOTE_NV_TKINFO"
	.tkinfo
        /*0018*/ 	.word	0x00000002
        /*0030*/ 	.string	""
        /*0030*/ 	.string	"ptxas"
        /*0030*/ 	.string	"Cuda compilation tools, release 13.0, V13.0.88"
        /*0030*/ 	.string	"Build cuda_13.0.r13.0/compiler.36424714_0"
        /*0030*/ 	.string	"-arch sm_100 -m 64 "



//--------------------- .note.nv.cuinfo           --------------------------
	.section	.note.nv.cuinfo,"",@"SHT_NOTE"
	.sectionflags	@"SHF_NOTE_NV_CUINFO"
        /*0018*/ 	.short	0x0002
        /*001a*/ 	.short	0x0064
        /*001c*/ 	.short	0x0082
	.zero		2


//--------------------- .nv.info                  --------------------------
	.section	.nv.info,"",@"SHT_CUDA_INFO"
	.align	4


	//----- nvinfo : EIATTR_REGCOUNT
	.align		4
        /*0000*/ 	.byte	0x04, 0x2f
        /*0002*/ 	.short	(.L_1 - .L_0)
	.align		4
.L_0:
        /*0004*/ 	.word	index@(_Z16int16_vector_addPsS_S_)
        /*0008*/ 	.word	0x0000000c


	//----- nvinfo : EIATTR_FRAME_SIZE
	.align		4
.L_1:
        /*000c*/ 	.byte	0x04, 0x11
        /*000e*/ 	.short	(.L_3 - .L_2)
	.align		4
.L_2:
        /*0010*/ 	.word	index@(_Z16int16_vector_addPsS_S_)
        /*0014*/ 	.word	0x00000000


	//----- nvinfo : EIATTR_REGCOUNT
	.align		4
.L_3:
        /*0018*/ 	.byte	0x04, 0x2f
        /*001a*/ 	.short	(.L_5 - .L_4)
	.align		4
.L_4:
        /*001c*/ 	.word	index@(_Z16int16_vector_subPsS_S_)
        /*0020*/ 	.word	0x0000000e


	//----- nvinfo : EIATTR_FRAME_SIZE
	.align		4
.L_5:
        /*0024*/ 	.byte	0x04, 0x11
        /*0026*/ 	.short	(.L_7 - .L_6)
	.align		4
.L_6:
        /*0028*/ 	.word	index@(_Z16int16_vector_subPsS_S_)
        /*002c*/ 	.word	0x00000000


	//----- nvinfo : EIATTR_REGCOUNT
	.align		4
.L_7:
        /*0030*/ 	.byte	0x04, 0x2f
        /*0032*/ 	.short	(.L_9 - .L_8)
	.align		4
.L_8:
        /*0034*/ 	.word	index@(_Z15bf16_vector_mulP13__nv_bfloat16S0_S0_)
        /*0038*/ 	.word	0x0000000c


	//----- nvinfo : EIATTR_FRAME_SIZE
	.align		4
.L_9:
        /*003c*/ 	.byte	0x04, 0x11
        /*003e*/ 	.short	(.L_11 - .L_10)
	.align		4
.L_10:
        /*0040*/ 	.word	index@(_Z15bf16_vector_mulP13__nv_bfloat16S0_S0_)
        /*0044*/ 	.word	0x00000000


	//----- nvinfo : EIATTR_REGCOUNT
	.align		4
.L_11:
        /*0048*/ 	.byte	0x04, 0x2f
        /*004a*/ 	.short	(.L_13 - .L_12)
	.align		4
.L_12:
        /*004c*/ 	.word	index@(_Z8bf16_fmaP13__nv_bfloat16S0_S0_S0_)
        /*0050*/ 	.word	0x0000000e


	//----- nvinfo : EIATTR_FRAME_SIZE
	.align		4
.L_13:
        /*0054*/ 	.byte	0x04, 0x11
        /*0056*/ 	.short	(.L_15 - .L_14)
	.align		4
.L_14:
        /*0058*/ 	.word	index@(_Z8bf16_fmaP13__nv_bfloat16S0_S0_S0_)
        /*005c*/ 	.word	0x00000000


	//----- nvinfo : EIATTR_REGCOUNT
	.align		4
.L_15:
        /*0060*/ 	.byte	0x04, 0x2f
        /*0062*/ 	.short	(.L_17 - .L_16)
	.align		4
.L_16:
        /*0064*/ 	.word	index@(_Z10int16_reluPsS_)
        /*0068*/ 	.word	0x0000000a


	//----- nvinfo : EIATTR_FRAME_SIZE
	.align		4
.L_17:
        /*006c*/ 	.byte	0x04, 0x11
        /*006e*/ 	.short	(.L_19 - .L_18)
	.align		4
.L_18:
        /*0070*/ 	.word	index@(_Z10int16_reluPsS_)
        /*0074*/ 	.word	0x00000000


	//----- nvinfo : EIATTR_MIN_STACK_SIZE
	.align		4
.L_19:
        /*0078*/ 	.byte	0x04, 0x12
        /*007a*/ 	.short	(.L_21 - .L_20)
	.align		4
.L_20:
        /*007c*/ 	.word	index@(_Z10int16_reluPsS_)
        /*0080*/ 	.word	0x00000000


	//----- nvinfo : EIATTR_MIN_STACK_SIZE
	.align		4
.L_21:
        /*0084*/ 	.byte	0x04, 0x12
        /*0086*/ 	.short	(.L_23 - .L_22)
	.align		4
.L_22:
        /*0088*/ 	.word	index@(_Z8bf16_fmaP13__nv_bfloat16S0_S0_S0_)
        /*008c*/ 	.word	0x00000000


	//----- nvinfo : EIATTR_MIN_STACK_SIZE
	.align		4
.L_23:
        /*0090*/ 	.byte	0x04, 0x12
        /*0092*/ 	.short	(.L_25 - .L_24)
	.align		4
.L_24:
        /*0094*/ 	.word	index@(_Z15bf16_vector_mulP13__nv_bfloat16S0_S0_)
        /*0098*/ 	.word	0x00000000


	//----- nvinfo : EIATTR_MIN_STACK_SIZE
	.align		4
.L_25:
        /*009c*/ 	.byte	0x04, 0x12
        /*009e*/ 	.short	(.L_27 - .L_26)
	.align		4
.L_26:
        /*00a0*/ 	.word	index@(_Z16int16_vector_subPsS_S_)
        /*00a4*/ 	.word	0x00000000


	//----- nvinfo : EIATTR_MIN_STACK_SIZE
	.align		4
.L_27:
        /*00a8*/ 	.byte	0x04, 0x12
        /*00aa*/ 	.short	(.L_29 - .L_28)
	.align		4
.L_28:
        /*00ac*/ 	.word	index@(_Z16int16_vector_addPsS_S_)
        /*00b0*/ 	.word	0x00000000
.L_29:


//--------------------- .nv.compat                --------------------------
	.section	.nv.compat,"",@"SHT_CUDA_COMPAT_INFO"
	.align	4
        /*0000*/ 	.byte	0x02, 0x09, 0x00, 0x00, 0x02, 0x02, 0x01, 0x00, 0x02, 0x05, 0x05, 0x00, 0x03, 0x07, 0x01, 0x01
        /*0010*/ 	.byte	0x02, 0x03, 0x00, 0x00, 0x02, 0x06, 0x01, 0x00, 0x04, 0x0b, 0x08, 0x00, 0x09, 0x00, 0x00, 0x00
        /*0020*/ 	.byte	0x00, 0x00, 0x00, 0x00


//--------------------- .nv.info._Z10int16_reluPsS_ --------------------------
	.section	.nv.info._Z10int16_reluPsS_,"",@"SHT_CUDA_INFO"
	.sectionflags	@""
	.align	4


	//----- nvinfo : EIATTR_CUDA_API_VERSION
	.align		4
        /*0000*/ 	.byte	0x04, 0x37
        /*0002*/ 	.short	(.L_31 - .L_30)
.L_30:
        /*0004*/ 	.word	0x00000082


	//----- nvinfo : EIATTR_KPARAM_INFO
	.align		4
.L_31:
        /*0008*/ 	.byte	0x04, 0x17
        /*000a*/ 	.short	(.L_33 - .L_32)
.L_32:
        /*000c*/ 	.word	0x00000000
        /*0010*/ 	.short	0x0001
        /*0012*/ 	.short	0x0008
        /*0014*/ 	.byte	0x00, 0xf5, 0x21, 0x00


	//----- nvinfo : EIATTR_KPARAM_INFO
	.align		4
.L_33:
        /*0018*/ 	.byte	0x04, 0x17
        /*001a*/ 	.short	(.L_35 - .L_34)
.L_34:
        /*001c*/ 	.word	0x00000000
        /*0020*/ 	.short	0x0000
        /*0022*/ 	.short	0x0000
        /*0024*/ 	.byte	0x00, 0xf5, 0x21, 0x00


	//----- nvinfo : EIATTR_SPARSE_MMA_MASK
	.align		4
.L_35:
        /*0028*/ 	.byte	0x03, 0x50
        /*002a*/ 	.short	0x0000


	//----- nvinfo : EIATTR_MAXREG_COUNT
	.align		4
        /*002c*/ 	.byte	0x03, 0x1b
        /*002e*/ 	.short	0x00ff


	//----- nvinfo : EIATTR_MERCURY_ISA_VERSION
	.align		4
        /*0030*/ 	.byte	0x03, 0x5f
        /*0032*/ 	.short	0x0101


	//----- nvinfo : EIATTR_VRC_CTA_INIT_COUNT
	.align		4
        /*0034*/ 	.byte	0x02, 0x4a
	.zero		1
	.zero		1


	//----- nvinfo : EIATTR_EXIT_INSTR_OFFSETS
	.align		4
        /*0038*/ 	.byte	0x04, 0x1c
        /*003a*/ 	.short	(.L_37 - .L_36)


	//   ....[0]....
.L_36:
        /*003c*/ 	.word	0x000000a0


	//----- nvinfo : EIATTR_CBANK_PARAM_SIZE
	.align		4
.L_37:
        /*0040*/ 	.byte	0x03, 0x19
        /*0042*/ 	.short	0x0010


	//----- nvinfo : EIATTR_PARAM_CBANK
	.align		4
        /*0044*/ 	.byte	0x04, 0x0a
        /*0046*/ 	.short	(.L_39 - .L_38)
	.align		4
.L_38:
        /*0048*/ 	.word	index@(.nv.constant0._Z10int16_reluPsS_)
        /*004c*/ 	.short	0x0380
        /*004e*/ 	.short	0x0010


	//----- nvinfo : EIATTR_SW_WAR
	.align		4
.L_39:
        /*0050*/ 	.byte	0x04, 0x36
        /*0052*/ 	.short	(.L_41 - .L_40)
.L_40:
        /*0054*/ 	.word	0x00000008
.L_41:


//--------------------- .nv.info._Z8bf16_fmaP13__nv_bfloat16S0_S0_S0_ --------------------------
	.section	.nv.info._Z8bf16_fmaP13__nv_bfloat16S0_S0_S0_,"",@"SHT_CUDA_INFO"
	.sectionflags	@""
	.align	4


	//----- nvinfo : EIATTR_CUDA_API_VERSION
	.align		4
        /*0000*/ 	.byte	0x04, 0x37
        /*0002*/ 	.short	(.L_43 - .L_42)
.L_42:
        /*0004*/ 	.word	0x00000082


	//----- nvinfo : EIATTR_KPARAM_INFO
	.align		4
.L_43:
        /*0008*/ 	.byte	0x04, 0x17
        /*000a*/ 	.short	(.L_45 - .L_44)
.L_44:
        /*000c*/ 	.word	0x00000000
        /*0010*/ 	.short	0x0003
        /*0012*/ 	.short	0x0018
        /*0014*/ 	.byte	0x00, 0xf5, 0x21, 0x00


	//----- nvinfo : EIATTR_KPARAM_INFO
	.align		4
.L_45:
        /*0018*/ 	.byte	0x04, 0x17
        /*001a*/ 	.short	(.L_47 - .L_46)
.L_46:
        /*001c*/ 	.word	0x00000000
        /*0020*/ 	.short	0x0002
        /*0022*/ 	.short	0x0010
        /*0024*/ 	.byte	0x00, 0xf5, 0x21, 0x00


	//----- nvinfo : EIATTR_KPARAM_INFO
	.align		4
.L_47:
        /*0028*/ 	.byte	0x04, 0x17
        /*002a*/ 	.short	(.L_49 - .L_48)
.L_48:
        /*002c*/ 	.word	0x00000000
        /*0030*/ 	.short	0x0001
        /*0032*/ 	.short	0x0008
        /*0034*/ 	.byte	0x00, 0xf5, 0x21, 0x00


	//----- nvinfo : EIATTR_KPARAM_INFO
	.align		4
.L_49:
        /*0038*/ 	.byte	0x04, 0x17
        /*003a*/ 	.short	(.L_51 - .L_50)
.L_50:
        /*003c*/ 	.word	0x00000000
        /*0040*/ 	.short	0x0000
        /*0042*/ 	.short	0x0000
        /*0044*/ 	.byte	0x00, 0xf5, 0x21, 0x00


	//----- nvinfo : EIATTR_SPARSE_MMA_MASK
	.align		4
.L_51:
        /*0048*/ 	.byte	0x03, 0x50
        /*004a*/ 	.short	0x0000


	//----- nvinfo : EIATTR_MAXREG_COUNT
	.align		4
        /*004c*/ 	.byte	0x03, 0x1b
        /*004e*/ 	.short	0x00ff


	//----- nvinfo : EIATTR_MERCURY_ISA_VERSION
	.align		4
        /*0050*/ 	.byte	0x03, 0x5f
        /*0052*/ 	.short	0x0101


	//----- nvinfo : EIATTR_VRC_CTA_INIT_COUNT
	.align		4
        /*0054*/ 	.byte	0x02, 0x4a
	.zero		1
	.zero		1


	//----- nvinfo : EIATTR_EXIT_INSTR_OFFSETS
	.align		4
        /*0058*/ 	.byte	0x04, 0x1c
        /*005a*/ 	.short	(.L_53 - .L_52)


	//   ....[0]....
.L_52:
        /*005c*/ 	.word	0x00000100


	//----- nvinfo : EIATTR_CBANK_PARAM_SIZE
	.align		4
.L_53:
        /*0060*/ 	.byte	0x03, 0x19
        /*0062*/ 	.short	0x0020


	//----- nvinfo : EIATTR_PARAM_CBANK
	.align		4
        /*0064*/ 	.byte	0x04, 0x0a
        /*0066*/ 	.short	(.L_55 - .L_54)
	.align		4
.L_54:
        /*0068*/ 	.word	index@(.nv.constant0._Z8bf16_fmaP13__nv_bfloat16S0_S0_S0_)
        /*006c*/ 	.short	0x0380
        /*006e*/ 	.short	0x0020


	//----- nvinfo : EIATTR_SW_WAR
	.align		4
.L_55:
        /*0070*/ 	.byte	0x04, 0x36
        /*0072*/ 	.short	(.L_57 - .L_56)
.L_56:
        /*0074*/ 	.word	0x00000008
.L_57:


//--------------------- .nv.info._Z15bf16_vector_mulP13__nv_bfloat16S0_S0_ --------------------------
	.section	.nv.info._Z15bf16_vector_mulP13__nv_bfloat16S0_S0_,"",@"SHT_CUDA_INFO"
	.sectionflags	@""
	.align	4


	//----- nvinfo : EIATTR_CUDA_API_VERSION
	.align		4
        /*0000*/ 	.byte	0x04, 0x37
        /*0002*/ 	.short	(.L_59 - .L_58)
.L_58:
        /*0004*/ 	.word	0x00000082


	//----- nvinfo : EIATTR_KPARAM_INFO
	.align		4
.L_59:
        /*0008*/ 	.byte	0x04, 0x17
        /*000a*/ 	.short	(.L_61 - .L_60)
.L_60:
        /*000c*/ 	.word	0x00000000
        /*0010*/ 	.short	0x0002
        /*0012*/ 	.short	0x0010
        /*0014*/ 	.byte	0x00, 0xf5, 0x21, 0x00


	//----- nvinfo : EIATTR_KPARAM_INFO
	.align		4
.L_61:
        /*0018*/ 	.byte	0x04, 0x17
        /*001a*/ 	.short	(.L_63 - .L_62)
.L_62:
        /*001c*/ 	.word	0x00000000
        /*0020*/ 	.short	0x0001
        /*0022*/ 	.short	0x0008
        /*0024*/ 	.byte	0x00, 0xf5, 0x21, 0x00


	//----- nvinfo : EIATTR_KPARAM_INFO
	.align		4
.L_63:
        /*0028*/ 	.byte	0x04, 0x17
        /*002a*/ 	.short	(.L_65 - .L_64)
.L_64:
        /*002c*/ 	.word	0x00000000
        /*0030*/ 	.short	0x0000
        /*0032*/ 	.short	0x0000
        /*0034*/ 	.byte	0x00, 0xf5, 0x21, 0x00


	//----- nvinfo : EIATTR_SPARSE_MMA_MASK
	.align		4
.L_65:
        /*0038*/ 	.byte	0x03, 0x50
        /*003a*/ 	.short	0x0000


	//----- nvinfo : EIATTR_MAXREG_COUNT
	.align		4
        /*003c*/ 	.byte	0x03, 0x1b
        /*003e*/ 	.short	0x00ff


	//----- nvinfo : EIATTR_MERCURY_ISA_VERSION
	.align		4
        /*0040*/ 	.byte	0x03, 0x5f
        /*0042*/ 	.short	0x0101


	//----- nvinfo : EIATTR_VRC_CTA_INIT_COUNT
	.align		4
        /*0044*/ 	.byte	0x02, 0x4a
	.zero		1
	.zero		1


	//----- nvinfo : EIATTR_EXIT_INSTR_OFFSETS
	.align		4
        /*0048*/ 	.byte	0x04, 0x1c
        /*004a*/ 	.short	(.L_67 - .L_66)


	//   ....[0]....
.L_66:
        /*004c*/ 	.word	0x000000d0


	//----- nvinfo : EIATTR_CBANK_PARAM_SIZE
	.align		4
.L_67:
        /*0050*/ 	.byte	0x03, 0x19
        /*0052*/ 	.short	0x0018


	//----- nvinfo : EIATTR_PARAM_CBANK
	.align		4
        /*0054*/ 	.byte	0x04, 0x0a
        /*0056*/ 	.short	(.L_69 - .L_68)
	.align		4
.L_68:
        /*0058*/ 	.word	index@(.nv.constant0._Z15bf16_vector_mulP13__nv_bfloat16S0_S0_)
        /*005c*/ 	.short	0x0380
        /*005e*/ 	.short	0x0018


	//----- nvinfo : EIATTR_SW_WAR
	.align		4
.L_69:
        /*0060*/ 	.byte	0x04, 0x36
        /*0062*/ 	.short	(.L_71 - .L_70)
.L_70:
        /*0064*/ 	.word	0x00000008
.L_71:


//--------------------- .nv.info._Z16int16_vector_subPsS_S_ --------------------------
	.section	.nv.info._Z16int16_vector_subPsS_S_,"",@"SHT_CUDA_INFO"
	.sectionflags	@""
	.align	4


	//----- nvinfo : EIATTR_CUDA_API_VERSION
	.align		4
        /*0000*/ 	.byte	0x04, 0x37
        /*0002*/ 	.short	(.L_73 - .L_72)
.L_72:
        /*0004*/ 	.word	0x00000082


	//----- nvinfo : EIATTR_KPARAM_INFO
	.align		4
.L_73:
        /*0008*/ 	.byte	0x04, 0x17
        /*000a*/ 	.short	(.L_75 - .L_74)
.L_74:
        /*000c*/ 	.word	0x00000000
        /*0010*/ 	.short	0x0002
        /*0012*/ 	.short	0x0010
        /*0014*/ 	.byte	0x00, 0xf5, 0x21, 0x00


	//----- nvinfo : EIATTR_KPARAM_INFO
	.align		4
.L_75:
        /*0018*/ 	.byte	0x04, 0x17
        /*001a*/ 	.short	(.L_77 - .L_76)
.L_76:
        /*001c*/ 	.word	0x00000000
        /*0020*/ 	.short	0x0001
        /*0022*/ 	.short	0x0008
        /*0024*/ 	.byte	0x00, 0xf5, 0x21, 0x00


	//----- nvinfo : EIATTR_KPARAM_INFO
	.align		4
.L_77:
        /*0028*/ 	.byte	0x04, 0x17
        /*002a*/ 	.short	(.L_79 - .L_78)
.L_78:
        /*002c*/ 	.word	0x00000000
        /*0030*/ 	.short	0x0000
        /*0032*/ 	.short	0x0000
        /*0034*/ 	.byte	0x00, 0xf5, 0x21, 0x00


	//----- nvinfo : EIATTR_SPARSE_MMA_MASK
	.align		4
.L_79:
        /*0038*/ 	.byte	0x03, 0x50
        /*003a*/ 	.short	0x0000


	//----- nvinfo : EIATTR_MAXREG_COUNT
	.align		4
        /*003c*/ 	.byte	0x03, 0x1b
        /*003e*/ 	.short	0x00ff


	//----- nvinfo : EIATTR_MERCURY_ISA_VERSION
	.align		4
        /*0040*/ 	.byte	0x03, 0x5f
        /*0042*/ 	.short	0x0101


	//----- nvinfo : EIATTR_VRC_CTA_INIT_COUNT
	.align		4
        /*0044*/ 	.byte	0x02, 0x4a
	.zero		1
	.zero		1


	//----- nvinfo : EIATTR_EXIT_INSTR_OFFSETS
	.align		4
        /*0048*/ 	.byte	0x04, 0x1c
        /*004a*/ 	.short	(.L_81 - .L_80)


	//   ....[0]....
.L_80:
        /*004c*/ 	.word	0x000000f0


	//----- nvinfo : EIATTR_CBANK_PARAM_SIZE
	.align		4
.L_81:
        /*0050*/ 	.byte	0x03, 0x19
        /*0052*/ 	.short	0x0018


	//----- nvinfo : EIATTR_PARAM_CBANK
	.align		4
        /*0054*/ 	.byte	0x04, 0x0a
        /*0056*/ 	.short	(.L_83 - .L_82)
	.align		4
.L_82:
        /*0058*/ 	.word	index@(.nv.constant0._Z16int16_vector_subPsS_S_)
        /*005c*/ 	.short	0x0380
        /*005e*/ 	.short	0x0018


	//----- nvinfo : EIATTR_SW_WAR
	.align		4
.L_83:
        /*0060*/ 	.byte	0x04, 0x36
        /*0062*/ 	.short	(.L_85 - .L_84)
.L_84:
        /*0064*/ 	.word	0x00000008
.L_85:


//--------------------- .nv.info._Z16int16_vector_addPsS_S_ --------------------------
	.section	.nv.info._Z16int16_vector_addPsS_S_,"",@"SHT_CUDA_INFO"
	.sectionflags	@""
	.align	4


	//----- nvinfo : EIATTR_CUDA_API_VERSION
	.align		4
        /*0000*/ 	.byte	0x04, 0x37
        /*0002*/ 	.short	(.L_87 - .L_86)
.L_86:
        /*0004*/ 	.word	0x00000082


	//----- nvinfo : EIATTR_KPARAM_INFO
	.align		4
.L_87:
        /*0008*/ 	.byte	0x04, 0x17
        /*000a*/ 	.short	(.L_89 - .L_88)
.L_88:
        /*000c*/ 	.word	0x00000000
        /*0010*/ 	.short	0x0002
        /*0012*/ 	.short	0x0010
        /*0014*/ 	.byte	0x00, 0xf5, 0x21, 0x00


	//----- nvinfo : EIATTR_KPARAM_INFO
	.align		4
.L_89:
        /*0018*/ 	.byte	0x04, 0x17
        /*001a*/ 	.short	(.L_91 - .L_90)
.L_90:
        /*001c*/ 	.word	0x00000000
        /*0020*/ 	.short	0x0001
        /*0022*/ 	.short	0x0008
        /*0024*/ 	.byte	0x00, 0xf5, 0x21, 0x00


	//----- nvinfo : EIATTR_KPARAM_INFO
	.align		4
.L_91:
        /*0028*/ 	.byte	0x04, 0x17
        /*002a*/ 	.short	(.L_93 - .L_92)
.L_92:
        /*002c*/ 	.word	0x00000000
        /*0030*/ 	.short	0x0000
        /*0032*/ 	.short	0x0000
        /*0034*/ 	.byte	0x00, 0xf5, 0x21, 0x00


	//----- nvinfo : EIATTR_SPARSE_MMA_MASK
	.align		4
.L_93:
        /*0038*/ 	.byte	0x03, 0x50
        /*003a*/ 	.short	0x0000


	//----- nvinfo : EIATTR_MAXREG_COUNT
	.align		4
        /*003c*/ 	.byte	0x03, 0x1b
        /*003e*/ 	.short	0x00ff


	//----- nvinfo : EIATTR_MERCURY_ISA_VERSION
	.align		4
        /*0040*/ 	.byte	0x03, 0x5f
        /*0042*/ 	.short	0x0101


	//----- nvinfo : EIATTR_VRC_CTA_INIT_COUNT
	.align		4
        /*0044*/ 	.byte	0x02, 0x4a
	.zero		1
	.zero		1


	//----- nvinfo : EIATTR_EXIT_INSTR_OFFSETS
	.align		4
        /*0048*/ 	.byte	0x04, 0x1c
        /*004a*/ 	.short	(.L_95 - .L_94)


	//   ....[0]....
.L_94:
        /*004c*/ 	.word	0x000000d0


	//----- nvinfo : EIATTR_CBANK_PARAM_SIZE
	.align		4
.L_95:
        /*0050*/ 	.byte	0x03, 0x19
        /*0052*/ 	.short	0x0018


	//----- nvinfo : EIATTR_PARAM_CBANK
	.align		4
        /*0054*/ 	.byte	0x04, 0x0a
        /*0056*/ 	.short	(.L_97 - .L_96)
	.align		4
.L_96:
        /*0058*/ 	.word	index@(.nv.constant0._Z16int16_vector_addPsS_S_)
        /*005c*/ 	.short	0x0380
        /*005e*/ 	.short	0x0018


	//----- nvinfo : EIATTR_SW_WAR
	.align		4
.L_97:
        /*0060*/ 	.byte	0x04, 0x36
        /*0062*/ 	.short	(.L_99 - .L_98)
.L_98:
        /*0064*/ 	.word	0x00000008
.L_99:


//--------------------- .nv.callgraph             --------------------------
	.section	.nv.callgraph,"",@"SHT_CUDA_CALLGRAPH"
	.align	4
	.sectionentsize	8
	.align		4
        /*0000*/ 	.word	0x00000000
	.align		4
        /*0004*/ 	.word	0xffffffff
	.align		4
        /*0008*/ 	.word	0x00000000
	.align		4
        /*000c*/ 	.word	0xfffffffe
	.align		4
        /*0010*/ 	.word	0x00000000
	.align		4
        /*0014*/ 	.word	0xfffffffd
	.align		4
        /*0018*/ 	.word	0x00000000
	.align		4
        /*001c*/ 	.word	0xfffffffc


//--------------------- .text._Z10int16_reluPsS_  --------------------------
	.section	.text._Z10int16_reluPsS_,"ax",@progbits
	.align	128
        .global         _Z10int16_reluPsS_
        .type           _Z10int16_reluPsS_,@function
        .size           _Z10int16_reluPsS_,(.L_x_5 - _Z10int16_reluPsS_)
        .other          _Z10int16_reluPsS_,@"STO_CUDA_ENTRY STV_DEFAULT"
_Z10int16_reluPsS_:
.text._Z10int16_reluPsS_:
[----:B------:R-:W-:Y:S01]  /*0000*/  LDC R1, c[0x0][0x37c] ;  /* 0x0000df00ff017b82 */ /* 0x000fe20000000800 */
[----:B------:R-:W0:Y:S07]  /*0010*/  S2R R7, SR_TID.X ;  /* 0x0000000000077919 */ /* 0x000e2e0000002100 */
[----:B------:R-:W0:Y:S01]  /*0020*/  LDC.64 R2, c[0x0][0x380] ;  /* 0x0000e000ff027b82 */ /* 0x000e220000000a00 */
[----:B------:R-:W1:Y:S07]  /*0030*/  LDCU.64 UR4, c[0x0][0x358] ;  /* 0x00006b00ff0477ac */ /* 0x000e6e0008000a00 */
[----:B------:R-:W2:Y:S01]  /*0040*/  LDC.64 R4, c[0x0][0x388] ;  /* 0x0000e200ff047b82 */ /* 0x000ea20000000a00 */
[----:B0-----:R-:W-:-:S06]  /*0050*/  IMAD.WIDE.U32 R2, R7, 0x2, R2 ;  /* 0x0000000207027825 */ /* 0x001fcc00078e0002 */
[----:B-1----:R-:W3:Y:S01]  /*0060*/  LDG.E.U16 R2, desc[UR4][R2.64] ;  /* 0x0000000402027981 */ /* 0x002ee2000c1e1500 */
[----:B--2---:R-:W-:Y:S01]  /*0070*/  IMAD.WIDE.U32 R4, R7, 0x2, R4 ;  /* 0x0000000207047825 */ /* 0x004fe200078e0004 */
[----:B---3--:R-:W-:-:S05]  /*0080*/  VIMNMX.S16x2 R0, PT, PT, R2, RZ, !PT ;  /* 0x000000ff02007248 */ /* 0x008fca0007fe0300 */
[----:B------:R-:W-:Y:S01]  /*0090*/  STG.E.U16 desc[UR4][R4.64], R0 ;  /* 0x0000000004007986 */ /* 0x000fe2000c101504 */
[----:B------:R-:W-:Y:S05]  /*00a0*/  EXIT ;  /* 0x000000000000794d */ /* 0x000fea0003800000 */
.L_x_0:
[----:B------:R-:W-:-:S00]  /*00b0*/  BRA `(.L_x_0) ;  /* 0xfffffffc00fc7947 */ /* 0x000fc0000383ffff */
[----:B------:R-:W-:-:S00]  /*00c0*/  NOP ;  /* 0x0000000000007918 */ /* 0x000fc00000000000 */
        /* <DEDUP_REMOVED lines=11> */
.L_x_5:


//--------------------- .text._Z8bf16_fmaP13__nv_bfloat16S0_S0_S0_ --------------------------
	.section	.text._Z8bf16_fmaP13__nv_bfloat16S0_S0_S0_,"ax",@progbits
	.align	128
        .global         _Z8bf16_fmaP13__nv_bfloat16S0_S0_S0_
        .type           _Z8bf16_fmaP13__nv_bfloat16S0_S0_S0_,@function
        .size           _Z8bf16_fmaP13__nv_bfloat16S0_S0_S0_,(.L_x_6 - _Z8bf16_fmaP13__nv_bfloat16S0_S0_S0_)
        .other          _Z8bf16_fmaP13__nv_bfloat16S0_S0_S0_,@"STO_CUDA_ENTRY STV_DEFAULT"
_Z8bf16_fmaP13__nv_bfloat16S0_S0_S0_:
.text._Z8bf16_fmaP13__nv_bfloat16S0_S0_S0_:
[----:B------:R-:W-:Y:S01]  /*0000*/  LDC R1, c[0x0][0x37c] ;  /* 0x0000df00ff017b82 */ /* 0x000fe20000000800 */
[----:B------:R-:W0:Y:S07]  /*0010*/  S2R R11, SR_TID.X ;  /* 0x00000000000b7919 */ /* 0x000e2e0000002100 */
[----:B------:R-:W0:Y:S01]  /*0020*/  LDC.64 R2, c[0x0][0x380] ;  /* 0x0000e000ff027b82 */ /* 0x000e220000000a00 */
[----:B------:R-:W1:Y:S07]  /*0030*/  LDCU.64 UR4, c[0x0][0x358] ;  /* 0x00006b00ff0477ac */ /* 0x000e6e0008000a00 */
[----:B------:R-:W2:Y:S08]  /*0040*/  LDC.64 R4, c[0x0][0x388] ;  /* 0x0000e200ff047b82 */ /* 0x000eb00000000a00 */
[----:B------:R-:W3:Y:S08]  /*0050*/  LDC.64 R6, c[0x0][0x390] ;  /* 0x0000e400ff067b82 */ /* 0x000ef00000000a00 */
[----:B------:R-:W4:Y:S01]  /*0060*/  LDC.64 R8, c[0x0][0x398] ;  /* 0x0000e600ff087b82 */ /* 0x000f220000000a00 */
[----:B0-----:R-:W-:-:S04]  /*0070*/  IMAD.WIDE.U32 R2, R11, 0x2, R2 ;  /* 0x000000020b027825 */ /* 0x001fc800078e0002 */
[C---:B--2---:R-:W-:Y:S02]  /*0080*/  IMAD.WIDE.U32 R4, R11.reuse, 0x2, R4 ;  /* 0x000000020b047825 */ /* 0x044fe400078e0004 */
[----:B-1----:R-:W2:Y:S02]  /*0090*/  LDG.E.U16 R2, desc[UR4][R2.64] ;  /* 0x0000000402027981 */ /* 0x002ea4000c1e1500 */
[C---:B---3--:R-:W-:Y:S02]  /*00a0*/  IMAD.WIDE.U32 R6, R11.reuse, 0x2, R6 ;  /* 0x000000020b067825 */ /* 0x048fe400078e0006 */
[----:B------:R-:W2:Y:S04]  /*00b0*/  LDG.E.U16 R5, desc[UR4][R4.64] ;  /* 0x0000000404057981 */ /* 0x000ea8000c1e1500 */
[----:B------:R-:W2:Y:S01]  /*00c0*/  LDG.E.U16 R6, desc[UR4][R6.64] ;  /* 0x0000000406067981 */ /* 0x000ea2000c1e1500 */
[----:B----4-:R-:W-:-:S04]  /*00d0*/  IMAD.WIDE.U32 R8, R11, 0x2, R8 ;  /* 0x000000020b087825 */ /* 0x010fc800078e0008 */
[----:B--2---:R-:W-:-:S05]  /*00e0*/  HFMA2.BF16_V2 R5, R2.H0_H0, R5.H0_H0, R6.H0_H0 ;  /* 0x2000000502057231 */ /* 0x004fca0000240806 */
[----:B------:R-:W-:Y:S01]  /*00f0*/  STG.E.U16 desc[UR4][R8.64], R5 ;  /* 0x0000000508007986 */ /* 0x000fe2000c101504 */
[----:B------:R-:W-:Y:S05]  /*0100*/  EXIT ;  /* 0x000000000000794d */ /* 0x000fea0003800000 */
.L_x_1:
        /* <DEDUP_REMOVED lines=15> */
.L_x_6:


//--------------------- .text._Z15bf16_vector_mulP13__nv_bfloat16S0_S0_ --------------------------
	.section	.text._Z15bf16_vector_mulP13__nv_bfloat16S0_S0_,"ax",@progbits
	.align	128
        .global         _Z15bf16_vector_mulP13__nv_bfloat16S0_S0_
        .type           _Z15bf16_vector_mulP13__nv_bfloat16S0_S0_,@function
        .size           _Z15bf16_vector_mulP13__nv_bfloat16S0_S0_,(.L_x_7 - _Z15bf16_vector_mulP13__nv_bfloat16S0_S0_)
        .other          _Z15bf16_vector_mulP13__nv_bfloat16S0_S0_,@"STO_CUDA_ENTRY STV_DEFAULT"
_Z15bf16_vector_mulP13__nv_bfloat16S0_S0_:
.text._Z15bf16_vector_mulP13__nv_bfloat16S0_S0_:
[----:B------:R-:W-:Y:S01]  /*0000*/  LDC R1, c[0x0][0x37c] ;  /* 0x0000df00ff017b82 */ /* 0x000fe20000000800 */
[----:B------:R-:W0:Y:S07]  /*0010*/  S2R R9, SR_TID.X ;  /* 0x0000000000097919 */ /* 0x000e2e0000002100 */
[----:B------:R-:W0:Y:S01]  /*0020*/  LDC.64 R2, c[0x0][0x380] ;  /* 0x0000e000ff027b82 */ /* 0x000e220000000a00 */
[----:B------:R-:W1:Y:S07]  /*0030*/  LDCU.64 UR4, c[0x0][0x358] ;  /* 0x00006b00ff0477ac */ /* 0x000e6e0008000a00 */
[----:B------:R-:W2:Y:S08]  /*0040*/  LDC.64 R4, c[0x0][0x388] ;  /* 0x0000e200ff047b82 */ /* 0x000eb00000000a00 */
[----:B------:R-:W3:Y:S01]  /*0050*/  LDC.64 R6, c[0x0][0x390] ;  /* 0x0000e400ff067b82 */ /* 0x000ee20000000a00 */
[----:B0-----:R-:W-:-:S04]  /*0060*/  IMAD.WIDE.U32 R2, R9, 0x2, R2 ;  /* 0x0000000209027825 */ /* 0x001fc800078e0002 */
[C---:B--2---:R-:W-:Y:S02]  /*0070*/  IMAD.WIDE.U32 R4, R9.reuse, 0x2, R4 ;  /* 0x0000000209047825 */ /* 0x044fe400078e0004 */
[----:B-1----:R-:W2:Y:S04]  /*0080*/  LDG.E.U16 R2, desc[UR4][R2.64] ;  /* 0x0000000402027981 */ /* 0x002ea8000c1e1500 */
[----:B------:R-:W2:Y:S01]  /*0090*/  LDG.E.U16 R5, desc[UR4][R4.64] ;  /* 0x0000000404057981 */ /* 0x000ea2000c1e1500 */
[----:B---3--:R-:W-:-:S04]  /*00a0*/  IMAD.WIDE.U32 R6, R9, 0x2, R6 ;  /* 0x0000000209067825 */ /* 0x008fc800078e0006 */
[----:B--2---:R-:W-:-:S05]  /*00b0*/  HMUL2.BF16_V2 R5, R2.H0_H0, R5.H0_H0 ;  /* 0x2000000502057232 */ /* 0x004fca0000200800 */
[----:B------:R-:W-:Y:S01]  /*00c0*/  STG.E.U16 desc[UR4][R6.64], R5 ;  /* 0x0000000506007986 */ /* 0x000fe2000c101504 */
[----:B------:R-:W-:Y:S05]  /*00d0*/  EXIT ;  /* 0x000000000000794d */ /* 0x000fea0003800000 */
.L_x_2:
        /* <DEDUP_REMOVED lines=10> */
.L_x_7:


//--------------------- .text._Z16int16_vector_subPsS_S_ --------------------------
	.section	.text._Z16int16_vector_subPsS_S_,"ax",@progbits
	.align	128
        .global         _Z16int16_vector_subPsS_S_
        .type           _Z16int16_vector_subPsS_S_,@function
        .size           _Z16int16_vector_subPsS_S_,(.L_x_8 - _Z16int16_vector_subPsS_S_)
        .other          _Z16int16_vector_subPsS_S_,@"STO_CUDA_ENTRY STV_DEFAULT"
_Z16int16_vector_subPsS_S_:
.text._Z16int16_vector_subPsS_S_:
        /* <DEDUP_REMOVED lines=9> */
[----:B------:R-:W4:Y:S01]  /*0090*/  LDG.E.U16 R2, desc[UR4][R2.64] ;  /* 0x0000000402027981 */ /* 0x000f22000c1e1500 */
[----:B---3--:R-:W-:Y:S01]  /*00a0*/  IMAD.WIDE.U32 R6, R11, 0x2, R6 ;  /* 0x000000020b067825 */ /* 0x008fe200078e0006 */
[----:B--2---:R-:W-:-:S04]  /*00b0*/  IADD3 R9, PT, PT, RZ, -R4, RZ ;  /* 0x80000004ff097210 */ /* 0x004fc80007ffe0ff */
[----:B------:R-:W-:-:S04]  /*00c0*/  PRMT R9, R9, 0x7710, RZ ;  /* 0x0000771009097816 */ /* 0x000fc800000000ff */
[----:B----4-:R-:W-:-:S05]  /*00d0*/  IADD3 R9, PT, PT, R2, R9, RZ ;  /* 0x0000000902097210 */ /* 0x010fca0007ffe0ff */
[----:B------:R-:W-:Y:S01]  /*00e0*/  STG.E.U16 desc[UR4][R6.64], R9 ;  /* 0x0000000906007986 */ /* 0x000fe2000c101504 */
[----:B------:R-:W-:Y:S05]  /*00f0*/  EXIT ;  /* 0x000000000000794d */ /* 0x000fea0003800000 */
.L_x_3:
        /* <DEDUP_REMOVED lines=16> */
.L_x_8:


//--------------------- .text._Z16int16_vector_addPsS_S_ --------------------------
	.section	.text._Z16int16_vector_addPsS_S_,"ax",@progbits
	.align	128
        .global         _Z16int16_vector_addPsS_S_
        .type           _Z16int16_vector_addPsS_S_,@function
        .size           _Z16int16_vector_addPsS_S_,(.L_x_9 - _Z16int16_vector_addPsS_S_)
        .other          _Z16int16_vector_addPsS_S_,@"STO_CUDA_ENTRY STV_DEFAULT"
_Z16int16_vector_addPsS_S_:
.text._Z16int16_vector_addPsS_S_:
        /* <DEDUP_REMOVED lines=10> */
[----:B---3--:R-:W-:Y:S01]  /*00a0*/  IMAD.WIDE.U32 R6, R9, 0x2, R6 ;  /* 0x0000000209067825 */ /* 0x008fe200078e0006 */
[----:B--2---:R-:W-:-:S05]  /*00b0*/  IADD3 R9, PT, PT, R2, R5, RZ ;  /* 0x0000000502097210 */ /* 0x004fca0007ffe0ff */
[----:B------:R-:W-:Y:S01]  /*00c0*/  STG.E.U16 desc[UR4][R6.64], R9 ;  /* 0x0000000906007986 */ /* 0x000fe2000c101504 */
[----:B------:R-:W-:Y:S05]  /*00d0*/  EXIT ;  /* 0x000000000000794d */ /* 0x000fea0003800000 */
.L_x_4:
        /* <DEDUP_REMOVED lines=10> */
.L_x_9:


//--------------------- .nv.shared.reserved.0     --------------------------
	.section	.nv.shared.reserved.0,"aw",@nobits
	.weak		__nv_reservedSMEM_offset_0_alias
	.size		__nv_reservedSMEM_offset_0_alias, 0, 64
	.other		__nv_reservedSMEM_offset_0_alias,@"STO_CUDA_RESERVED_SHARED STV_DEFAULT"
__nv_reservedSMEM_offset_0_alias:
	.zero		0
	.zero		64


//--------------------- .nv.constant0._Z10int16_reluPsS_ --------------------------
	.section	.nv.constant0._Z10int16_reluPsS_,"a",@progbits
	.sectionflags	@""
	.align	4
.nv.constant0._Z10int16_reluPsS_:
	.zero		912


//--------------------- .nv.constant0._Z8bf16_fmaP13__nv_bfloat16S0_S0_S0_ --------------------------
	.section	.nv.constant0._Z8bf16_fmaP13__nv_bfloat16S0_S0_S0_,"a",@progbits
	.sectionflags	@""
	.align	4
.nv.constant0._Z8bf16_fmaP13__nv_bfloat16S0_S0_S0_:
	.zero		928


//--------------------- .nv.constant0._Z15bf16_vector_mulP13__nv_bfloat16S0_S0_ --------------------------
	.section	.nv.constant0._Z15bf16_vector_mulP13__nv_bfloat16S0_S0_,"a",@progbits
	.sectionflags	@""
	.align	4
.nv.constant0._Z15bf16_vector_mulP13__nv_bfloat16S0_S0_:
	.zero		920


//--------------------- .nv.constant0._Z16int16_vector_subPsS_S_ --------------------------
	.section	.nv.constant0._Z16int16_vector_subPsS_S_,"a",@progbits
	.sectionflags	@""
	.align	4
.nv.constant0._Z16int16_vector_subPsS_S_:
	.zero		920


//--------------------- .nv.constant0._Z16int16_vector_addPsS_S_ --------------------------
	.section	.nv.constant0._Z16int16_vector_addPsS_S_,"a",@progbits
	.sectionflags	@""
	.align	4
.nv.constant0._Z16int16_vector_addPsS_S_:
	.zero		920


//--------------------- SYMBOLS --------------------------

	.type		.nv.reservedSmem.offset0,@object
	.size		.nv.reservedSmem.offset0,0x4
